//
// Generated by NVIDIA NVVM Compiler
//
// Compiler Build ID: CL-36424714
// Cuda compilation tools, release 13.0, V13.0.88
// Based on NVVM 20.0.0
//

.version 9.0
.target sm_100
.address_size 64

	// .globl	_Z31add_relaxed_device_non_volatilePiS_i

.visible .entry _Z31add_relaxed_device_non_volatilePiS_i(
	.param .u64 .ptr .align 1 _Z31add_relaxed_device_non_volatilePiS_i_param_0,
	.param .u64 .ptr .align 1 _Z31add_relaxed_device_non_volatilePiS_i_param_1,
	.param .u32 _Z31add_relaxed_device_non_volatilePiS_i_param_2
)
{
	.reg .b32 	%r<3>;
	.reg .b64 	%rd<4>;

	ld.param.u64 	%rd1, [_Z31add_relaxed_device_non_volatilePiS_i_param_0];
	ld.param.u64 	%rd2, [_Z31add_relaxed_device_non_volatilePiS_i_param_1];
	ld.param.u32 	%r2, [_Z31add_relaxed_device_non_volatilePiS_i_param_2];
	// begin inline asm
	atom.add.relaxed.gpu.s32 %r1,[%rd1],%r2;
	// end inline asm
	cvta.to.global.u64 	%rd3, %rd2;
	st.global.u32 	[%rd3], %r1;
	ret;

}


// ===== COMPILED SASS (sm_100) =====

	.target	sm_100

	.elftype	@"ET_EXEC"


//--------------------- .note.nv.tkinfo           --------------------------
	.section	.note.nv.tkinfo,"",@"SHT_NOTE"
	.sectionflags	@"SHF_NOTE_NV_TKINFO"
	.tkinfo
        /*0018*/ 	.word	0x00000002
        /*0030*/ 	.string	""
        /*0030*/ 	.string	"ptxas"
        /*0030*/ 	.string	"Cuda compilation tools, release 13.0, V13.0.88"
        /*0030*/ 	.string	"Build cuda_13.0.r13.0/compiler.36424714_0"
        /*0030*/ 	.string	"-arch sm_100 -m 64 "



//--------------------- .note.nv.cuinfo           --------------------------
	.section	.note.nv.cuinfo,"",@"SHT_NOTE"
	.sectionflags	@"SHF_NOTE_NV_CUINFO"
        /*0018*/ 	.short	0x0002
        /*001a*/ 	.short	0x0064
        /*001c*/ 	.short	0x0082
	.zero		2


//--------------------- .nv.info                  --------------------------
	.section	.nv.info,"",@"SHT_CUDA_INFO"
	.align	4


	//----- nvinfo : EIATTR_REGCOUNT
	.align		4
        /*0000*/ 	.byte	0x04, 0x2f
        /*0002*/ 	.short	(.L_1 - .L_0)
	.align		4
.L_0:
        /*0004*/ 	.word	index@(_Z31add_relaxed_device_non_volatilePiS_i)
        /*0008*/ 	.word	0x0000000c


	//----- nvinfo : EIATTR_FRAME_SIZE
	.align		4
.L_1:
        /*000c*/ 	.byte	0x04, 0x11
        /*000e*/ 	.short	(.L_3 - .L_2)
	.align		4
.L_2:
        /*0010*/ 	.word	index@(_Z31add_relaxed_device_non_volatilePiS_i)
        /*0014*/ 	.word	0x00000000


	//----- nvinfo : EIATTR_MIN_STACK_SIZE
	.align		4
.L_3:
        /*0018*/ 	.byte	0x04, 0x12
        /*001a*/ 	.short	(.L_5 - .L_4)
	.align		4
.L_4:
        /*001c*/ 	.word	index@(_Z31add_relaxed_device_non_volatilePiS_i)
        /*0020*/ 	.word	0x00000000
.L_5:


//--------------------- .nv.compat                --------------------------
	.section	.nv.compat,"",@"SHT_CUDA_COMPAT_INFO"
	.align	4
        /*0000*/ 	.byte	0x02, 0x09, 0x00, 0x00, 0x02, 0x02, 0x01, 0x00, 0x02, 0x05, 0x05, 0x00, 0x03, 0x07, 0x01, 0x01
        /*0010*/ 	.byte	0x02, 0x03, 0x00, 0x00, 0x02, 0x06, 0x01, 0x00, 0x04, 0x0b, 0x08, 0x00, 0x09, 0x00, 0x00, 0x00
        /*0020*/ 	.byte	0x00, 0x00, 0x00, 0x00


//--------------------- .nv.info._Z31add_relaxed_device_non_volatilePiS_i --------------------------
	.section	.nv.info._Z31add_relaxed_device_non_volatilePiS_i,"",@"SHT_CUDA_INFO"
	.sectionflags	@""
	.align	4


	//----- nvinfo : EIATTR_CUDA_API_VERSION
	.align		4
        /*0000*/ 	.byte	0x04, 0x37
        /*0002*/ 	.short	(.L_7 - .L_6)
.L_6:
        /*0004*/ 	.word	0x00000082


	//----- nvinfo : EIATTR_KPARAM_INFO
	.align		4
.L_7:
        /*0008*/ 	.byte	0x04, 0x17
        /*000a*/ 	.short	(.L_9 - .L_8)
.L_8:
        /*000c*/ 	.word	0x00000000
        /*0010*/ 	.short	0x0002
        /*0012*/ 	.short	0x0010
        /*0014*/ 	.byte	0x00, 0xf0, 0x11, 0x00


	//----- nvinfo : EIATTR_KPARAM_INFO
	.align		4
.L_9:
        /*0018*/ 	.byte	0x04, 0x17
        /*001a*/ 	.short	(.L_11 - .L_10)
.L_10:
        /*001c*/ 	.word	0x00000000
        /*0020*/ 	.short	0x0001
        /*0022*/ 	.short	0x0008
        /*0024*/ 	.byte	0x00, 0xf5, 0x21, 0x00


	//----- nvinfo : EIATTR_KPARAM_INFO
	.align		4
.L_11:
        /*0028*/ 	.byte	0x04, 0x17
        /*002a*/ 	.short	(.L_13 - .L_12)
.L_12:
        /*002c*/ 	.word	0x00000000
        /*0030*/ 	.short	0x0000
        /*0032*/ 	.short	0x0000
        /*0034*/ 	.byte	0x00, 0xf5, 0x21, 0x00


	//----- nvinfo : EIATTR_SPARSE_MMA_MASK
	.align		4
.L_13:
        /*0038*/ 	.byte	0x03, 0x50
        /*003a*/ 	.short	0x0000


	//----- nvinfo : EIATTR_MAXREG_COUNT
	.align		4
        /*003c*/ 	.byte	0x03, 0x1b
        /*003e*/ 	.short	0x00ff


	//----- nvinfo : EIATTR_MERCURY_ISA_VERSION
	.align		4
        /*0040*/ 	.byte	0x03, 0x5f
        /*0042*/ 	.short	0x0101


	//----- nvinfo : EIATTR_INT_WARP_WIDE_INSTR_OFFSETS
	.align		4
        /*0044*/ 	.byte	0x04, 0x31
        /*0046*/ 	.short	(.L_15 - .L_14)


	//   ....[0]....
.L_14:
        /*0048*/ 	.word	0x00000020


	//   ....[1]....
        /*004c*/ 	.word	0x000000f0


	//----- nvinfo : EIATTR_VRC_CTA_INIT_COUNT
	.align		4
.L_15:
        /*0050*/ 	.byte	0x02, 0x4a
	.zero		1
	.zero		1


	//----- nvinfo : EIATTR_EXIT_INSTR_OFFSETS
	.align		4
        /*0054*/ 	.byte	0x04, 0x1c
        /*0056*/ 	.short	(.L_17 - .L_16)


	//   ....[0]....
.L_16:
        /*0058*/ 	.word	0x00000120


	//----- nvinfo : EIATTR_CBANK_PARAM_SIZE
	.align		4
.L_17:
        /*005c*/ 	.byte	0x03, 0x19
        /*005e*/ 	.short	0x0014


	//----- nvinfo : EIATTR_PARAM_CBANK
	.align		4
        /*0060*/ 	.byte	0x04, 0x0a
        /*0062*/ 	.short	(.L_19 - .L_18)
	.align		4
.L_18:
        /*0064*/ 	.word	index@(.nv.constant0._Z31add_relaxed_device_non_volatilePiS_i)
        /*0068*/ 	.short	0x0380
        /*006a*/ 	.short	0x0014


	//----- nvinfo : EIATTR_SW_WAR
	.align		4
.L_19:
        /*006c*/ 	.byte	0x04, 0x36
        /*006e*/ 	.short	(.L_21 - .L_20)
.L_20:
        /*0070*/ 	.word	0x00000008
.L_21:


//--------------------- .nv.callgraph             --------------------------
	.section	.nv.callgraph,"",@"SHT_CUDA_CALLGRAPH"
	.align	4
	.sectionentsize	8
	.align		4
        /*0000*/ 	.word	0x00000000
	.align		4
        /*0004*/ 	.word	0xffffffff
	.align		4
        /*0008*/ 	.word	0x00000000
	.align		4
        /*000c*/ 	.word	0xfffffffe
	.align		4
        /*0010*/ 	.word	0x00000000
	.align		4
        /*0014*/ 	.word	0xfffffffd
	.align		4
        /*0018*/ 	.word	0x00000000
	.align		4
        /*001c*/ 	.word	0xfffffffc


//--------------------- .text._Z31add_relaxed_device_non_volatilePiS_i --------------------------
	.section	.text._Z31add_relaxed_device_non_volatilePiS_i,"ax",@progbits
	.align	128
        .global         _Z31add_relaxed_device_non_volatilePiS_i
        .type           _Z31add_relaxed_device_non_volatilePiS_i,@function
        .size           _Z31add_relaxed_device_non_volatilePiS_i,(.L_x_1 - _Z31add_relaxed_device_non_volatilePiS_i)
        .other          _Z31add_relaxed_device_non_volatilePiS_i,@"STO_CUDA_ENTRY STV_DEFAULT"
_Z31add_relaxed_device_non_volatilePiS_i:
.text._Z31add_relaxed_device_non_volatilePiS_i:
[----:B------:R-:W-:Y:S01]  /*0000*/  LDC R1, c[0x0][0x37c] ;  /* 0x0000df00ff017b82 */ /* 0x000fe20000000800 */
[----:B------:R-:W0:Y:S01]  /*0010*/  S2R R5, SR_LANEID ;  /* 0x0000000000057919 */ /* 0x000e220000000000 */
[----:B------:R-:W-:-:S06]  /*0020*/  VOTEU.ANY UR6, UPT, PT ;  /* 0x0000000000067886 */ /* 0x000fcc00038e0100 */
[----:B------:R-:W1:Y:S01]  /*0030*/  LDC R8, c[0x0][0x390] ;  /* 0x0000e400ff087b82 */ /* 0x000e620000000800 */
[----:B------:R-:W0:Y:S01]  /*0040*/  FLO.U32 R0, UR6 ;  /* 0x0000000600007d00 */ /* 0x000e2200080e0000 */
[----:B------:R-:W2:Y:S01]  /*0050*/  LDCU.64 UR4, c[0x0][0x358] ;  /* 0x00006b00ff0477ac */ /* 0x000ea20008000a00 */
[----:B------:R-:W-:-:S05]  /*0060*/  UPOPC UR7, UR6 ;  /* 0x00000006000772bf */ /* 0x000fca0008000000 */
[----:B------:R-:W2:Y:S01]  /*0070*/  LDC.64 R2, c[0x0][0x380] ;  /* 0x0000e000ff027b82 */ /* 0x000ea20000000a00 */
[----:B-1----:R-:W-:Y:S01]  /*0080*/  IMAD R9, R8, UR7, RZ ;  /* 0x0000000708097c24 */ /* 0x002fe2000f8e02ff */
[----:B0-----:R-:W-:-:S13]  /*0090*/  ISETP.EQ.U32.AND P0, PT, R0, R5, PT ;  /* 0x000000050000720c */ /* 0x001fda0003f02070 */
[----:B--2---:R-:W2:Y:S01]  /*00a0*/  @P0 ATOM.E.ADD.S32.STRONG.GPU PT, R3, desc[UR4][R2.64], R9 ;  /* 0x800000090203098a */ /* 0x004ea200081ef304 */
[----:B------:R-:W0:Y:S01]  /*00b0*/  LDC.64 R4, c[0x0][0x388] ;  /* 0x0000e200ff047b82 */ /* 0x000e220000000a00 */
[----:B------:R-:W1:Y:S02]  /*00c0*/  S2R R6, SR_LTMASK ;  /* 0x0000000000067919 */ /* 0x000e640000003900 */
[----:B-1----:R-:W-:-:S06]  /*00d0*/  LOP3.LUT R6, R6, UR6, RZ, 0xc0, !PT ;  /* 0x0000000606067c12 */ /* 0x002fcc000f8ec0ff */
[----:B------:R-:W1:Y:S01]  /*00e0*/  POPC R6, R6 ;  /* 0x0000000600067309 */ /* 0x000e620000000000 */
[----:B--2---:R-:W1:Y:S02]  /*00f0*/  SHFL.IDX PT, R7, R3, R0, 0x1f ;  /* 0x00001f0003077589 */ /* 0x004e6400000e0000 */
[----:B-1----:R-:W-:-:S05]  /*0100*/  IMAD R7, R6, R8, R7 ;  /* 0x0000000806077224 */ /* 0x002fca00078e0207 */
[----:B0-----:R-:W-:Y:S01]  /*0110*/  STG.E desc[UR4][R4.64], R7 ;  /* 0x0000000704007986 */ /* 0x001fe2000c101904 */
[----:B------:R-:W-:Y:S05]  /*0120*/  EXIT ;  /* 0x000000000000794d */ /* 0x000fea0003800000 */
.L_x_0:
[----:B------:R-:W-:-:S00]  /*0130*/  BRA `(.L_x_0) ;  /* 0xfffffffc00fc7947 */ /* 0x000fc0000383ffff */
[----:B------:R-:W-:-:S00]  /*0140*/  NOP ;  /* 0x0000000000007918 */ /* 0x000fc00000000000 */
        /* <DEDUP_REMOVED lines=11> */
.L_x_1:


//--------------------- .nv.shared.reserved.0     --------------------------
	.section	.nv.shared.reserved.0,"aw",@nobits
	.weak		__nv_reservedSMEM_offset_0_alias
	.size		__nv_reservedSMEM_offset_0_alias, 0, 64
	.other		__nv_reservedSMEM_offset_0_alias,@"STO_CUDA_RESERVED_SHARED STV_DEFAULT"
__nv_reservedSMEM_offset_0_alias:
	.zero		0
	.zero		64


//--------------------- .nv.constant0._Z31add_relaxed_device_non_volatilePiS_i --------------------------
	.section	.nv.constant0._Z31add_relaxed_device_non_volatilePiS_i,"a",@progbits
	.sectionflags	@""
	.align	4
.nv.constant0._Z31add_relaxed_device_non_volatilePiS_i:
	.zero		916


//--------------------- SYMBOLS --------------------------

	.type		.nv.reservedSmem.offset0,@object
	.size		.nv.reservedSmem.offset0,0x4
